//
// Generated by NVIDIA NVVM Compiler
//
// Compiler Build ID: CL-36424714
// Cuda compilation tools, release 13.0, V13.0.88
// Based on NVVM 20.0.0
//

.version 9.0
.target sm_100
.address_size 64

	// .globl	_Z19cluster_gemm_kernelPKfS0_Pfiii
// _ZZ19cluster_gemm_kernelPKfS0_PfiiiE6smem_A has been demoted
// _ZZ19cluster_gemm_kernelPKfS0_PfiiiE6smem_B has been demoted
// _ZZ20cluster_dsmem_kernelPKfS0_PfiiiE6smem_A has been demoted
// _ZZ20cluster_dsmem_kernelPKfS0_PfiiiE6smem_B has been demoted
// _ZZ24cluster_reduction_kernelPKfPfiE4smem has been demoted

.visible .entry _Z19cluster_gemm_kernelPKfS0_Pfiii(
	.param .u64 .ptr .align 1 _Z19cluster_gemm_kernelPKfS0_Pfiii_param_0,
	.param .u64 .ptr .align 1 _Z19cluster_gemm_kernelPKfS0_Pfiii_param_1,
	.param .u64 .ptr .align 1 _Z19cluster_gemm_kernelPKfS0_Pfiii_param_2,
	.param .u32 _Z19cluster_gemm_kernelPKfS0_Pfiii_param_3,
	.param .u32 _Z19cluster_gemm_kernelPKfS0_Pfiii_param_4,
	.param .u32 _Z19cluster_gemm_kernelPKfS0_Pfiii_param_5
)
.explicitcluster
.reqnctapercluster 2, 2, 1
{
	.reg .pred 	%p<12>;
	.reg .b32 	%r<43>;
	.reg .b32 	%f<111>;
	.reg .b64 	%rd<13>;
	// demoted variable
	.shared .align 4 .b8 _ZZ19cluster_gemm_kernelPKfS0_PfiiiE6smem_A[4096];
	// demoted variable
	.shared .align 4 .b8 _ZZ19cluster_gemm_kernelPKfS0_PfiiiE6smem_B[4096];
	ld.param.u64 	%rd4, [_Z19cluster_gemm_kernelPKfS0_Pfiii_param_0];
	ld.param.u64 	%rd5, [_Z19cluster_gemm_kernelPKfS0_Pfiii_param_1];
	ld.param.u64 	%rd6, [_Z19cluster_gemm_kernelPKfS0_Pfiii_param_2];
	ld.param.u32 	%r24, [_Z19cluster_gemm_kernelPKfS0_Pfiii_param_3];
	ld.param.u32 	%r25, [_Z19cluster_gemm_kernelPKfS0_Pfiii_param_4];
	ld.param.u32 	%r26, [_Z19cluster_gemm_kernelPKfS0_Pfiii_param_5];
	mov.u32 	%r27, %ctaid.x;
	mov.u32 	%r28, %ctaid.y;
	mov.u32 	%r38, %tid.x;
	mov.u32 	%r40, %tid.y;
	shl.b32 	%r29, %r28, 5;
	add.s32 	%r3, %r29, %r40;
	shl.b32 	%r4, %r27, 5;
	add.s32 	%r5, %r4, %r38;
	setp.lt.s32 	%p1, %r26, 1;
	mov.f32 	%f110, 0f00000000;
	@%p1 bra 	$L__BB0_7;
	add.s32 	%r30, %r26, 31;
	shr.u32 	%r31, %r30, 5;
	shl.b32 	%r32, %r40, 7;
	mov.u32 	%r33, _ZZ19cluster_gemm_kernelPKfS0_PfiiiE6smem_A;
	add.s32 	%r6, %r33, %r32;
	shl.b32 	%r34, %r38, 2;
	add.s32 	%r7, %r6, %r34;
	mov.u32 	%r35, _ZZ19cluster_gemm_kernelPKfS0_PfiiiE6smem_B;
	add.s32 	%r9, %r35, %r34;
	add.s32 	%r8, %r9, %r32;
	neg.s32 	%r42, %r31;
	mad.lo.s32 	%r36, %r40, %r25, %r38;
	add.s32 	%r41, %r36, %r4;
	shl.b32 	%r12, %r25, 5;
	mad.lo.s32 	%r39, %r26, %r3, %r38;
	cvta.to.global.u64 	%rd1, %rd4;
	cvta.to.global.u64 	%rd2, %rd5;
	mov.f32 	%f110, 0f00000000;
$L__BB0_2:
	setp.ge.s32 	%p2, %r3, %r24;
	mul.wide.s32 	%rd7, %r39, 4;
	add.s64 	%rd3, %rd1, %rd7;
	setp.ge.s32 	%p3, %r38, %r26;
	mov.f32 	%f108, 0f00000000;
	or.pred  	%p4, %p2, %p3;
	@%p4 bra 	$L__BB0_4;
	ld.global.nc.f32 	%f108, [%rd3];
$L__BB0_4:
	setp.ge.s32 	%p5, %r5, %r25;
	st.shared.f32 	[%r7], %f108;
	setp.ge.s32 	%p6, %r40, %r26;
	mov.f32 	%f109, 0f00000000;
	or.pred  	%p7, %p6, %p5;
	@%p7 bra 	$L__BB0_6;
	mul.wide.s32 	%rd8, %r41, 4;
	add.s64 	%rd9, %rd2, %rd8;
	ld.global.nc.f32 	%f109, [%rd9];
$L__BB0_6:
	st.shared.f32 	[%r8], %f109;
	barrier.cluster.arrive;
	barrier.cluster.wait;
	ld.shared.f32 	%f12, [%r6];
	ld.shared.f32 	%f13, [%r9];
	fma.rn.f32 	%f14, %f12, %f13, %f110;
	ld.shared.f32 	%f15, [%r6+4];
	ld.shared.f32 	%f16, [%r9+128];
	fma.rn.f32 	%f17, %f15, %f16, %f14;
	ld.shared.f32 	%f18, [%r6+8];
	ld.shared.f32 	%f19, [%r9+256];
	fma.rn.f32 	%f20, %f18, %f19, %f17;
	ld.shared.f32 	%f21, [%r6+12];
	ld.shared.f32 	%f22, [%r9+384];
	fma.rn.f32 	%f23, %f21, %f22, %f20;
	ld.shared.f32 	%f24, [%r6+16];
	ld.shared.f32 	%f25, [%r9+512];
	fma.rn.f32 	%f26, %f24, %f25, %f23;
	ld.shared.f32 	%f27, [%r6+20];
	ld.shared.f32 	%f28, [%r9+640];
	fma.rn.f32 	%f29, %f27, %f28, %f26;
	ld.shared.f32 	%f30, [%r6+24];
	ld.shared.f32 	%f31, [%r9+768];
	fma.rn.f32 	%f32, %f30, %f31, %f29;
	ld.shared.f32 	%f33, [%r6+28];
	ld.shared.f32 	%f34, [%r9+896];
	fma.rn.f32 	%f35, %f33, %f34, %f32;
	ld.shared.f32 	%f36, [%r6+32];
	ld.shared.f32 	%f37, [%r9+1024];
	fma.rn.f32 	%f38, %f36, %f37, %f35;
	ld.shared.f32 	%f39, [%r6+36];
	ld.shared.f32 	%f40, [%r9+1152];
	fma.rn.f32 	%f41, %f39, %f40, %f38;
	ld.shared.f32 	%f42, [%r6+40];
	ld.shared.f32 	%f43, [%r9+1280];
	fma.rn.f32 	%f44, %f42, %f43, %f41;
	ld.shared.f32 	%f45, [%r6+44];
	ld.shared.f32 	%f46, [%r9+1408];
	fma.rn.f32 	%f47, %f45, %f46, %f44;
	ld.shared.f32 	%f48, [%r6+48];
	ld.shared.f32 	%f49, [%r9+1536];
	fma.rn.f32 	%f50, %f48, %f49, %f47;
	ld.shared.f32 	%f51, [%r6+52];
	ld.shared.f32 	%f52, [%r9+1664];
	fma.rn.f32 	%f53, %f51, %f52, %f50;
	ld.shared.f32 	%f54, [%r6+56];
	ld.shared.f32 	%f55, [%r9+1792];
	fma.rn.f32 	%f56, %f54, %f55, %f53;
	ld.shared.f32 	%f57, [%r6+60];
	ld.shared.f32 	%f58, [%r9+1920];
	fma.rn.f32 	%f59, %f57, %f58, %f56;
	ld.shared.f32 	%f60, [%r6+64];
	ld.shared.f32 	%f61, [%r9+2048];
	fma.rn.f32 	%f62, %f60, %f61, %f59;
	ld.shared.f32 	%f63, [%r6+68];
	ld.shared.f32 	%f64, [%r9+2176];
	fma.rn.f32 	%f65, %f63, %f64, %f62;
	ld.shared.f32 	%f66, [%r6+72];
	ld.shared.f32 	%f67, [%r9+2304];
	fma.rn.f32 	%f68, %f66, %f67, %f65;
	ld.shared.f32 	%f69, [%r6+76];
	ld.shared.f32 	%f70, [%r9+2432];
	fma.rn.f32 	%f71, %f69, %f70, %f68;
	ld.shared.f32 	%f72, [%r6+80];
	ld.shared.f32 	%f73, [%r9+2560];
	fma.rn.f32 	%f74, %f72, %f73, %f71;
	ld.shared.f32 	%f75, [%r6+84];
	ld.shared.f32 	%f76, [%r9+2688];
	fma.rn.f32 	%f77, %f75, %f76, %f74;
	ld.shared.f32 	%f78, [%r6+88];
	ld.shared.f32 	%f79, [%r9+2816];
	fma.rn.f32 	%f80, %f78, %f79, %f77;
	ld.shared.f32 	%f81, [%r6+92];
	ld.shared.f32 	%f82, [%r9+2944];
	fma.rn.f32 	%f83, %f81, %f82, %f80;
	ld.shared.f32 	%f84, [%r6+96];
	ld.shared.f32 	%f85, [%r9+3072];
	fma.rn.f32 	%f86, %f84, %f85, %f83;
	ld.shared.f32 	%f87, [%r6+100];
	ld.shared.f32 	%f88, [%r9+3200];
	fma.rn.f32 	%f89, %f87, %f88, %f86;
	ld.shared.f32 	%f90, [%r6+104];
	ld.shared.f32 	%f91, [%r9+3328];
	fma.rn.f32 	%f92, %f90, %f91, %f89;
	ld.shared.f32 	%f93, [%r6+108];
	ld.shared.f32 	%f94, [%r9+3456];
	fma.rn.f32 	%f95, %f93, %f94, %f92;
	ld.shared.f32 	%f96, [%r6+112];
	ld.shared.f32 	%f97, [%r9+3584];
	fma.rn.f32 	%f98, %f96, %f97, %f95;
	ld.shared.f32 	%f99, [%r6+116];
	ld.shared.f32 	%f100, [%r9+3712];
	fma.rn.f32 	%f101, %f99, %f100, %f98;
	ld.shared.f32 	%f102, [%r6+120];
	ld.shared.f32 	%f103, [%r9+3840];
	fma.rn.f32 	%f104, %f102, %f103, %f101;
	ld.shared.f32 	%f105, [%r6+124];
	ld.shared.f32 	%f106, [%r9+3968];
	fma.rn.f32 	%f110, %f105, %f106, %f104;
	barrier.cluster.arrive;
	barrier.cluster.wait;
	add.s32 	%r42, %r42, 1;
	setp.ne.s32 	%p8, %r42, 0;
	add.s32 	%r41, %r41, %r12;
	add.s32 	%r40, %r40, 32;
	add.s32 	%r39, %r39, 32;
	add.s32 	%r38, %r38, 32;
	@%p8 bra 	$L__BB0_2;
$L__BB0_7:
	setp.ge.s32 	%p9, %r3, %r24;
	setp.ge.s32 	%p10, %r5, %r25;
	or.pred  	%p11, %p9, %p10;
	@%p11 bra 	$L__BB0_9;
	mad.lo.s32 	%r37, %r25, %r3, %r5;
	cvta.to.global.u64 	%rd10, %rd6;
	mul.wide.u32 	%rd11, %r37, 4;
	add.s64 	%rd12, %rd10, %rd11;
	st.global.f32 	[%rd12], %f110;
$L__BB0_9:
	ret;

}
	// .globl	_Z20cluster_dsmem_kernelPKfS0_Pfiii
.visible .entry _Z20cluster_dsmem_kernelPKfS0_Pfiii(
	.param .u64 .ptr .align 1 _Z20cluster_dsmem_kernelPKfS0_Pfiii_param_0,
	.param .u64 .ptr .align 1 _Z20cluster_dsmem_kernelPKfS0_Pfiii_param_1,
	.param .u64 .ptr .align 1 _Z20cluster_dsmem_kernelPKfS0_Pfiii_param_2,
	.param .u32 _Z20cluster_dsmem_kernelPKfS0_Pfiii_param_3,
	.param .u32 _Z20cluster_dsmem_kernelPKfS0_Pfiii_param_4,
	.param .u32 _Z20cluster_dsmem_kernelPKfS0_Pfiii_param_5
)
.explicitcluster
.reqnctapercluster 2, 2, 1
{
	.reg .pred 	%p<12>;
	.reg .b32 	%r<43>;
	.reg .b32 	%f<111>;
	.reg .b64 	%rd<13>;
	// demoted variable
	.shared .align 4 .b8 _ZZ20cluster_dsmem_kernelPKfS0_PfiiiE6smem_A[4096];
	// demoted variable
	.shared .align 4 .b8 _ZZ20cluster_dsmem_kernelPKfS0_PfiiiE6smem_B[4096];
	ld.param.u64 	%rd4, [_Z20cluster_dsmem_kernelPKfS0_Pfiii_param_0];
	ld.param.u64 	%rd5, [_Z20cluster_dsmem_kernelPKfS0_Pfiii_param_1];
	ld.param.u64 	%rd6, [_Z20cluster_dsmem_kernelPKfS0_Pfiii_param_2];
	ld.param.u32 	%r24, [_Z20cluster_dsmem_kernelPKfS0_Pfiii_param_3];
	ld.param.u32 	%r25, [_Z20cluster_dsmem_kernelPKfS0_Pfiii_param_4];
	ld.param.u32 	%r26, [_Z20cluster_dsmem_kernelPKfS0_Pfiii_param_5];
	mov.u32 	%r27, %ctaid.x;
	mov.u32 	%r28, %ctaid.y;
	mov.u32 	%r38, %tid.x;
	mov.u32 	%r40, %tid.y;
	shl.b32 	%r29, %r28, 5;
	add.s32 	%r3, %r29, %r40;
	shl.b32 	%r4, %r27, 5;
	add.s32 	%r5, %r4, %r38;
	setp.lt.s32 	%p1, %r26, 1;
	mov.f32 	%f110, 0f00000000;
	@%p1 bra 	$L__BB1_7;
	add.s32 	%r30, %r26, 31;
	shr.u32 	%r31, %r30, 5;
	shl.b32 	%r32, %r40, 7;
	mov.u32 	%r33, _ZZ20cluster_dsmem_kernelPKfS0_PfiiiE6smem_A;
	add.s32 	%r6, %r33, %r32;
	shl.b32 	%r34, %r38, 2;
	add.s32 	%r7, %r6, %r34;
	mov.u32 	%r35, _ZZ20cluster_dsmem_kernelPKfS0_PfiiiE6smem_B;
	add.s32 	%r9, %r35, %r34;
	add.s32 	%r8, %r9, %r32;
	neg.s32 	%r42, %r31;
	mad.lo.s32 	%r36, %r40, %r25, %r38;
	add.s32 	%r41, %r36, %r4;
	shl.b32 	%r12, %r25, 5;
	mad.lo.s32 	%r39, %r26, %r3, %r38;
	cvta.to.global.u64 	%rd1, %rd4;
	cvta.to.global.u64 	%rd2, %rd5;
	mov.f32 	%f110, 0f00000000;
$L__BB1_2:
	setp.ge.s32 	%p2, %r3, %r24;
	mul.wide.s32 	%rd7, %r39, 4;
	add.s64 	%rd3, %rd1, %rd7;
	setp.ge.s32 	%p3, %r38, %r26;
	mov.f32 	%f108, 0f00000000;
	or.pred  	%p4, %p2, %p3;
	@%p4 bra 	$L__BB1_4;
	ld.global.nc.f32 	%f108, [%rd3];
$L__BB1_4:
	setp.ge.s32 	%p5, %r5, %r25;
	st.shared.f32 	[%r7], %f108;
	setp.ge.s32 	%p6, %r40, %r26;
	mov.f32 	%f109, 0f00000000;
	or.pred  	%p7, %p6, %p5;
	@%p7 bra 	$L__BB1_6;
	mul.wide.s32 	%rd8, %r41, 4;
	add.s64 	%rd9, %rd2, %rd8;
	ld.global.nc.f32 	%f109, [%rd9];
$L__BB1_6:
	st.shared.f32 	[%r8], %f109;
	barrier.cluster.arrive;
	barrier.cluster.wait;
	ld.shared.f32 	%f12, [%r6];
	ld.shared.f32 	%f13, [%r9];
	fma.rn.f32 	%f14, %f12, %f13, %f110;
	ld.shared.f32 	%f15, [%r6+4];
	ld.shared.f32 	%f16, [%r9+128];
	fma.rn.f32 	%f17, %f15, %f16, %f14;
	ld.shared.f32 	%f18, [%r6+8];
	ld.shared.f32 	%f19, [%r9+256];
	fma.rn.f32 	%f20, %f18, %f19, %f17;
	ld.shared.f32 	%f21, [%r6+12];
	ld.shared.f32 	%f22, [%r9+384];
	fma.rn.f32 	%f23, %f21, %f22, %f20;
	ld.shared.f32 	%f24, [%r6+16];
	ld.shared.f32 	%f25, [%r9+512];
	fma.rn.f32 	%f26, %f24, %f25, %f23;
	ld.shared.f32 	%f27, [%r6+20];
	ld.shared.f32 	%f28, [%r9+640];
	fma.rn.f32 	%f29, %f27, %f28, %f26;
	ld.shared.f32 	%f30, [%r6+24];
	ld.shared.f32 	%f31, [%r9+768];
	fma.rn.f32 	%f32, %f30, %f31, %f29;
	ld.shared.f32 	%f33, [%r6+28];
	ld.shared.f32 	%f34, [%r9+896];
	fma.rn.f32 	%f35, %f33, %f34, %f32;
	ld.shared.f32 	%f36, [%r6+32];
	ld.shared.f32 	%f37, [%r9+1024];
	fma.rn.f32 	%f38, %f36, %f37, %f35;
	ld.shared.f32 	%f39, [%r6+36];
	ld.shared.f32 	%f40, [%r9+1152];
	fma.rn.f32 	%f41, %f39, %f40, %f38;
	ld.shared.f32 	%f42, [%r6+40];
	ld.shared.f32 	%f43, [%r9+1280];
	fma.rn.f32 	%f44, %f42, %f43, %f41;
	ld.shared.f32 	%f45, [%r6+44];
	ld.shared.f32 	%f46, [%r9+1408];
	fma.rn.f32 	%f47, %f45, %f46, %f44;
	ld.shared.f32 	%f48, [%r6+48];
	ld.shared.f32 	%f49, [%r9+1536];
	fma.rn.f32 	%f50, %f48, %f49, %f47;
	ld.shared.f32 	%f51, [%r6+52];
	ld.shared.f32 	%f52, [%r9+1664];
	fma.rn.f32 	%f53, %f51, %f52, %f50;
	ld.shared.f32 	%f54, [%r6+56];
	ld.shared.f32 	%f55, [%r9+1792];
	fma.rn.f32 	%f56, %f54, %f55, %f53;
	ld.shared.f32 	%f57, [%r6+60];
	ld.shared.f32 	%f58, [%r9+1920];
	fma.rn.f32 	%f59, %f57, %f58, %f56;
	ld.shared.f32 	%f60, [%r6+64];
	ld.shared.f32 	%f61, [%r9+2048];
	fma.rn.f32 	%f62, %f60, %f61, %f59;
	ld.shared.f32 	%f63, [%r6+68];
	ld.shared.f32 	%f64, [%r9+2176];
	fma.rn.f32 	%f65, %f63, %f64, %f62;
	ld.shared.f32 	%f66, [%r6+72];
	ld.shared.f32 	%f67, [%r9+2304];
	fma.rn.f32 	%f68, %f66, %f67, %f65;
	ld.shared.f32 	%f69, [%r6+76];
	ld.shared.f32 	%f70, [%r9+2432];
	fma.rn.f32 	%f71, %f69, %f70, %f68;
	ld.shared.f32 	%f72, [%r6+80];
	ld.shared.f32 	%f73, [%r9+2560];
	fma.rn.f32 	%f74, %f72, %f73, %f71;
	ld.shared.f32 	%f75, [%r6+84];
	ld.shared.f32 	%f76, [%r9+2688];
	fma.rn.f32 	%f77, %f75, %f76, %f74;
	ld.shared.f32 	%f78, [%r6+88];
	ld.shared.f32 	%f79, [%r9+2816];
	fma.rn.f32 	%f80, %f78, %f79, %f77;
	ld.shared.f32 	%f81, [%r6+92];
	ld.shared.f32 	%f82, [%r9+2944];
	fma.rn.f32 	%f83, %f81, %f82, %f80;
	ld.shared.f32 	%f84, [%r6+96];
	ld.shared.f32 	%f85, [%r9+3072];
	fma.rn.f32 	%f86, %f84, %f85, %f83;
	ld.shared.f32 	%f87, [%r6+100];
	ld.shared.f32 	%f88, [%r9+3200];
	fma.rn.f32 	%f89, %f87, %f88, %f86;
	ld.shared.f32 	%f90, [%r6+104];
	ld.shared.f32 	%f91, [%r9+3328];
	fma.rn.f32 	%f92, %f90, %f91, %f89;
	ld.shared.f32 	%f93, [%r6+108];
	ld.shared.f32 	%f94, [%r9+3456];
	fma.rn.f32 	%f95, %f93, %f94, %f92;
	ld.shared.f32 	%f96, [%r6+112];
	ld.shared.f32 	%f97, [%r9+3584];
	fma.rn.f32 	%f98, %f96, %f97, %f95;
	ld.shared.f32 	%f99, [%r6+116];
	ld.shared.f32 	%f100, [%r9+3712];
	fma.rn.f32 	%f101, %f99, %f100, %f98;
	ld.shared.f32 	%f102, [%r6+120];
	ld.shared.f32 	%f103, [%r9+3840];
	fma.rn.f32 	%f104, %f102, %f103, %f101;
	ld.shared.f32 	%f105, [%r6+124];
	ld.shared.f32 	%f106, [%r9+3968];
	fma.rn.f32 	%f110, %f105, %f106, %f104;
	barrier.cluster.arrive;
	barrier.cluster.wait;
	add.s32 	%r42, %r42, 1;
	setp.ne.s32 	%p8, %r42, 0;
	add.s32 	%r41, %r41, %r12;
	add.s32 	%r40, %r40, 32;
	add.s32 	%r39, %r39, 32;
	add.s32 	%r38, %r38, 32;
	@%p8 bra 	$L__BB1_2;
$L__BB1_7:
	setp.ge.s32 	%p9, %r3, %r24;
	setp.ge.s32 	%p10, %r5, %r25;
	or.pred  	%p11, %p9, %p10;
	@%p11 bra 	$L__BB1_9;
	mad.lo.s32 	%r37, %r25, %r3, %r5;
	cvta.to.global.u64 	%rd10, %rd6;
	mul.wide.u32 	%rd11, %r37, 4;
	add.s64 	%rd12, %rd10, %rd11;
	st.global.f32 	[%rd12], %f110;
$L__BB1_9:
	ret;

}
	// .globl	_Z24cluster_reduction_kernelPKfPfi
.visible .entry _Z24cluster_reduction_kernelPKfPfi(
	.param .u64 .ptr .align 1 _Z24cluster_reduction_kernelPKfPfi_param_0,
	.param .u64 .ptr .align 1 _Z24cluster_reduction_kernelPKfPfi_param_1,
	.param .u32 _Z24cluster_reduction_kernelPKfPfi_param_2
)
.explicitcluster
.reqnctapercluster 4, 1, 1
{
	.reg .pred 	%p<6>;
	.reg .b32 	%r<16>;
	.reg .b32 	%f<10>;
	.reg .b64 	%rd<9>;
	// demoted variable
	.shared .align 4 .b8 _ZZ24cluster_reduction_kernelPKfPfiE4smem[1024];
	ld.param.u64 	%rd1, [_Z24cluster_reduction_kernelPKfPfi_param_0];
	ld.param.u64 	%rd2, [_Z24cluster_reduction_kernelPKfPfi_param_1];
	ld.param.u32 	%r8, [_Z24cluster_reduction_kernelPKfPfi_param_2];
	mov.u32 	%r1, %tid.x;
	mov.u32 	%r2, %ctaid.x;
	mov.u32 	%r15, %ntid.x;
	mad.lo.s32 	%r4, %r2, %r15, %r1;
	setp.ge.s32 	%p1, %r4, %r8;
	mov.f32 	%f9, 0f00000000;
	@%p1 bra 	$L__BB2_2;
	cvta.to.global.u64 	%rd3, %rd1;
	mul.wide.s32 	%rd4, %r4, 4;
	add.s64 	%rd5, %rd3, %rd4;
	ld.global.nc.f32 	%f9, [%rd5];
$L__BB2_2:
	shl.b32 	%r9, %r1, 2;
	mov.u32 	%r10, _ZZ24cluster_reduction_kernelPKfPfiE4smem;
	add.s32 	%r5, %r10, %r9;
	st.shared.f32 	[%r5], %f9;
	bar.sync 	0;
	setp.lt.u32 	%p2, %r15, 2;
	@%p2 bra 	$L__BB2_6;
$L__BB2_3:
	shr.u32 	%r7, %r15, 1;
	setp.ge.u32 	%p3, %r1, %r7;
	@%p3 bra 	$L__BB2_5;
	shl.b32 	%r11, %r7, 2;
	add.s32 	%r12, %r5, %r11;
	ld.shared.f32 	%f4, [%r12];
	ld.shared.f32 	%f5, [%r5];
	add.f32 	%f6, %f4, %f5;
	st.shared.f32 	[%r5], %f6;
$L__BB2_5:
	bar.sync 	0;
	setp.gt.u32 	%p4, %r15, 3;
	mov.u32 	%r15, %r7;
	@%p4 bra 	$L__BB2_3;
$L__BB2_6:
	setp.ne.s32 	%p5, %r1, 0;
	@%p5 bra 	$L__BB2_8;
	mov.u32 	%r13, %cluster_nctarank;
	div.u32 	%r14, %r2, %r13;
	cvta.to.global.u64 	%rd6, %rd2;
	mul.wide.u32 	%rd7, %r14, 4;
	add.s64 	%rd8, %rd6, %rd7;
	ld.shared.f32 	%f7, [_ZZ24cluster_reduction_kernelPKfPfiE4smem];
	atom.global.add.f32 	%f8, [%rd8], %f7;
$L__BB2_8:
	barrier.cluster.arrive;
	barrier.cluster.wait;
	ret;

}


// ===== COMPILED SASS (sm_100) =====

	.target	sm_100

	.elftype	@"ET_EXEC"


//--------------------- .note.nv.tkinfo           --------------------------
	.section	.note.nv.tkinfo,"",@"SHT_NOTE"
	.sectionflags	@"SHF_NOTE_NV_TKINFO"
	.tkinfo
        /*0018*/ 	.word	0x00000002
        /*0030*/ 	.string	""
        /*0030*/ 	.string	"ptxas"
        /*0030*/ 	.string	"Cuda compilation tools, release 13.0, V13.0.88"
        /*0030*/ 	.string	"Build cuda_13.0.r13.0/compiler.36424714_0"
        /*0030*/ 	.string	"-arch sm_100 -m 64 "



//--------------------- .note.nv.cuinfo           --------------------------
	.section	.note.nv.cuinfo,"",@"SHT_NOTE"
	.sectionflags	@"SHF_NOTE_NV_CUINFO"
        /*0018*/ 	.short	0x0002
        /*001a*/ 	.short	0x0064
        /*001c*/ 	.short	0x0082
	.zero		2


//--------------------- .nv.info                  --------------------------
	.section	.nv.info,"",@"SHT_CUDA_INFO"
	.align	4


	//----- nvinfo : EIATTR_REGCOUNT
	.align		4
        /*0000*/ 	.byte	0x04, 0x2f
        /*0002*/ 	.short	(.L_1 - .L_0)
	.align		4
.L_0:
        /*0004*/ 	.word	index@(_Z19cluster_gemm_kernelPKfS0_Pfiii)
        /*0008*/ 	.word	0x00000020


	//----- nvinfo : EIATTR_FRAME_SIZE
	.align		4
.L_1:
        /*000c*/ 	.byte	0x04, 0x11
        /*000e*/ 	.short	(.L_3 - .L_2)
	.align		4
.L_2:
        /*0010*/ 	.word	index@(_Z19cluster_gemm_kernelPKfS0_Pfiii)
        /*0014*/ 	.word	0x00000000


	//----- nvinfo : EIATTR_REGCOUNT
	.align		4
.L_3:
        /*0018*/ 	.byte	0x04, 0x2f
        /*001a*/ 	.short	(.L_5 - .L_4)
	.align		4
.L_4:
        /*001c*/ 	.word	index@(_Z20cluster_dsmem_kernelPKfS0_Pfiii)
        /*0020*/ 	.word	0x00000020


	//----- nvinfo : EIATTR_FRAME_SIZE
	.align		4
.L_5:
        /*0024*/ 	.byte	0x04, 0x11
        /*0026*/ 	.short	(.L_7 - .L_6)
	.align		4
.L_6:
        /*0028*/ 	.word	index@(_Z20cluster_dsmem_kernelPKfS0_Pfiii)
        /*002c*/ 	.word	0x00000000


	//----- nvinfo : EIATTR_REGCOUNT
	.align		4
.L_7:
        /*0030*/ 	.byte	0x04, 0x2f
        /*0032*/ 	.short	(.L_9 - .L_8)
	.align		4
.L_8:
        /*0034*/ 	.word	index@(_Z24cluster_reduction_kernelPKfPfi)
        /*0038*/ 	.word	0x0000000c


	//----- nvinfo : EIATTR_FRAME_SIZE
	.align		4
.L_9:
        /*003c*/ 	.byte	0x04, 0x11
        /*003e*/ 	.short	(.L_11 - .L_10)
	.align		4
.L_10:
        /*0040*/ 	.word	index@(_Z24cluster_reduction_kernelPKfPfi)
        /*0044*/ 	.word	0x00000000


	//----- nvinfo : EIATTR_MIN_STACK_SIZE
	.align		4
.L_11:
        /*0048*/ 	.byte	0x04, 0x12
        /*004a*/ 	.short	(.L_13 - .L_12)
	.align		4
.L_12:
        /*004c*/ 	.word	index@(_Z24cluster_reduction_kernelPKfPfi)
        /*0050*/ 	.word	0x00000000


	//----- nvinfo : EIATTR_MIN_STACK_SIZE
	.align		4
.L_13:
        /*0054*/ 	.byte	0x04, 0x12
        /*0056*/ 	.short	(.L_15 - .L_14)
	.align		4
.L_14:
        /*0058*/ 	.word	index@(_Z20cluster_dsmem_kernelPKfS0_Pfiii)
        /*005c*/ 	.word	0x00000000


	//----- nvinfo : EIATTR_MIN_STACK_SIZE
	.align		4
.L_15:
        /*0060*/ 	.byte	0x04, 0x12
        /*0062*/ 	.short	(.L_17 - .L_16)
	.align		4
.L_16:
        /*0064*/ 	.word	index@(_Z19cluster_gemm_kernelPKfS0_Pfiii)
        /*0068*/ 	.word	0x00000000
.L_17:


//--------------------- .nv.compat                --------------------------
	.section	.nv.compat,"",@"SHT_CUDA_COMPAT_INFO"
	.align	4
        /*0000*/ 	.byte	0x02, 0x09, 0x00, 0x00, 0x02, 0x02, 0x01, 0x00, 0x02, 0x05, 0x05, 0x00, 0x03, 0x07, 0x01, 0x01
        /*0010*/ 	.byte	0x02, 0x03, 0x00, 0x00, 0x02, 0x06, 0x01, 0x00, 0x04, 0x0b, 0x08, 0x00, 0x09, 0x00, 0x00, 0x00
        /*0020*/ 	.byte	0x00, 0x00, 0x00, 0x00


//--------------------- .nv.info._Z24cluster_reduction_kernelPKfPfi --------------------------
	.section	.nv.info._Z24cluster_reduction_kernelPKfPfi,"",@"SHT_CUDA_INFO"
	.sectionflags	@""
	.align	4


	//----- nvinfo : EIATTR_CUDA_API_VERSION
	.align		4
        /*0000*/ 	.byte	0x04, 0x37
        /*0002*/ 	.short	(.L_19 - .L_18)
.L_18:
        /*0004*/ 	.word	0x00000082


	//----- nvinfo : EIATTR_KPARAM_INFO
	.align		4
.L_19:
        /*0008*/ 	.byte	0x04, 0x17
        /*000a*/ 	.short	(.L_21 - .L_20)
.L_20:
        /*000c*/ 	.word	0x00000000
        /*0010*/ 	.short	0x0002
        /*0012*/ 	.short	0x0010
        /*0014*/ 	.byte	0x00, 0xf0, 0x11, 0x00


	//----- nvinfo : EIATTR_KPARAM_INFO
	.align		4
.L_21:
        /*0018*/ 	.byte	0x04, 0x17
        /*001a*/ 	.short	(.L_23 - .L_22)
.L_22:
        /*001c*/ 	.word	0x00000000
        /*0020*/ 	.short	0x0001
        /*0022*/ 	.short	0x0008
        /*0024*/ 	.byte	0x00, 0xf5, 0x21, 0x00


	//----- nvinfo : EIATTR_KPARAM_INFO
	.align		4
.L_23:
        /*0028*/ 	.byte	0x04, 0x17
        /*002a*/ 	.short	(.L_25 - .L_24)
.L_24:
        /*002c*/ 	.word	0x00000000
        /*0030*/ 	.short	0x0000
        /*0032*/ 	.short	0x0000
        /*0034*/ 	.byte	0x00, 0xf5, 0x21, 0x00


	//----- nvinfo : EIATTR_EXPLICIT_CLUSTER
	.align		4
.L_25:
        /*0038*/ 	.byte	0x01, 0x3e
	.zero		2


	//----- nvinfo : EIATTR_CTA_PER_CLUSTER
	.align		4
        /*003c*/ 	.byte	0x04, 0x3d
        /*003e*/ 	.short	(.L_27 - .L_26)
.L_26:
        /*0040*/ 	.word	0x00000004
        /*0044*/ 	.word	0x00000001
        /*0048*/ 	.word	0x00000001


	//----- nvinfo : EIATTR_SPARSE_MMA_MASK
	.align		4
.L_27:
        /*004c*/ 	.byte	0x03, 0x50
        /*004e*/ 	.short	0x0000


	//----- nvinfo : EIATTR_MAXREG_COUNT
	.align		4
        /*0050*/ 	.byte	0x03, 0x1b
        /*0052*/ 	.short	0x00ff


	//----- nvinfo : EIATTR_NUM_BARRIERS
	.align		4
        /*0054*/ 	.byte	0x02, 0x4c
        /*0056*/ 	.byte	0x01
	.zero		1


	//----- nvinfo : EIATTR_MERCURY_ISA_VERSION
	.align		4
        /*0058*/ 	.byte	0x03, 0x5f
        /*005a*/ 	.short	0x0101


	//----- nvinfo : EIATTR_VRC_CTA_INIT_COUNT
	.align		4
        /*005c*/ 	.byte	0x02, 0x4a
	.zero		1
	.zero		1


	//----- nvinfo : EIATTR_EXIT_INSTR_OFFSETS
	.align		4
        /*0060*/ 	.byte	0x04, 0x1c
        /*0062*/ 	.short	(.L_29 - .L_28)


	//   ....[0]....
.L_28:
        /*0064*/ 	.word	0x00000450


	//----- nvinfo : EIATTR_CRS_STACK_SIZE
	.align		4
.L_29:
        /*0068*/ 	.byte	0x04, 0x1e
        /*006a*/ 	.short	(.L_31 - .L_30)
.L_30:
        /*006c*/ 	.word	0x00000000


	//----- nvinfo : EIATTR_CBANK_PARAM_SIZE
	.align		4
.L_31:
        /*0070*/ 	.byte	0x03, 0x19
        /*0072*/ 	.short	0x0014


	//----- nvinfo : EIATTR_PARAM_CBANK
	.align		4
        /*0074*/ 	.byte	0x04, 0x0a
        /*0076*/ 	.short	(.L_33 - .L_32)
	.align		4
.L_32:
        /*0078*/ 	.word	index@(.nv.constant0._Z24cluster_reduction_kernelPKfPfi)
        /*007c*/ 	.short	0x0380
        /*007e*/ 	.short	0x0014


	//----- nvinfo : EIATTR_SW_WAR
	.align		4
.L_33:
        /*0080*/ 	.byte	0x04, 0x36
        /*0082*/ 	.short	(.L_35 - .L_34)
.L_34:
        /*0084*/ 	.word	0x00000008
.L_35:


//--------------------- .nv.info._Z20cluster_dsmem_kernelPKfS0_Pfiii --------------------------
	.section	.nv.info._Z20cluster_dsmem_kernelPKfS0_Pfiii,"",@"SHT_CUDA_INFO"
	.sectionflags	@""
	.align	4


	//----- nvinfo : EIATTR_CUDA_API_VERSION
	.align		4
        /*0000*/ 	.byte	0x04, 0x37
        /*0002*/ 	.short	(.L_37 - .L_36)
.L_36:
        /*0004*/ 	.word	0x00000082


	//----- nvinfo : EIATTR_KPARAM_INFO
	.align		4
.L_37:
        /*0008*/ 	.byte	0x04, 0x17
        /*000a*/ 	.short	(.L_39 - .L_38)
.L_38:
        /*000c*/ 	.word	0x00000000
        /*0010*/ 	.short	0x0005
        /*0012*/ 	.short	0x0020
        /*0014*/ 	.byte	0x00, 0xf0, 0x11, 0x00


	//----- nvinfo : EIATTR_KPARAM_INFO
	.align		4
.L_39:
        /*0018*/ 	.byte	0x04, 0x17
        /*001a*/ 	.short	(.L_41 - .L_40)
.L_40:
        /*001c*/ 	.word	0x00000000
        /*0020*/ 	.short	0x0004
        /*0022*/ 	.short	0x001c
        /*0024*/ 	.byte	0x00, 0xf0, 0x11, 0x00


	//----- nvinfo : EIATTR_KPARAM_INFO
	.align		4
.L_41:
        /*0028*/ 	.byte	0x04, 0x17
        /*002a*/ 	.short	(.L_43 - .L_42)
.L_42:
        /*002c*/ 	.word	0x00000000
        /*0030*/ 	.short	0x0003
        /*0032*/ 	.short	0x0018
        /*0034*/ 	.byte	0x00, 0xf0, 0x11, 0x00


	//----- nvinfo : EIATTR_KPARAM_INFO
	.align		4
.L_43:
        /*0038*/ 	.byte	0x04, 0x17
        /*003a*/ 	.short	(.L_45 - .L_44)
.L_44:
        /*003c*/ 	.word	0x00000000
        /*0040*/ 	.short	0x0002
        /*0042*/ 	.short	0x0010
        /*0044*/ 	.byte	0x00, 0xf5, 0x21, 0x00


	//----- nvinfo : EIATTR_KPARAM_INFO
	.align		4
.L_45:
        /*0048*/ 	.byte	0x04, 0x17
        /*004a*/ 	.short	(.L_47 - .L_46)
.L_46:
        /*004c*/ 	.word	0x00000000
        /*0050*/ 	.short	0x0001
        /*0052*/ 	.short	0x0008
        /*0054*/ 	.byte	0x00, 0xf5, 0x21, 0x00


	//----- nvinfo : EIATTR_KPARAM_INFO
	.align		4
.L_47:
        /*0058*/ 	.byte	0x04, 0x17
        /*005a*/ 	.short	(.L_49 - .L_48)
.L_48:
        /*005c*/ 	.word	0x00000000
        /*0060*/ 	.short	0x0000
        /*0062*/ 	.short	0x0000
        /*0064*/ 	.byte	0x00, 0xf5, 0x21, 0x00


	//----- nvinfo : EIATTR_EXPLICIT_CLUSTER
	.align		4
.L_49:
        /*0068*/ 	.byte	0x01, 0x3e
	.zero		2


	//----- nvinfo : EIATTR_CTA_PER_CLUSTER
	.align		4
        /*006c*/ 	.byte	0x04, 0x3d
        /*006e*/ 	.short	(.L_51 - .L_50)
.L_50:
        /*0070*/ 	.word	0x00000002
        /*0074*/ 	.word	0x00000002
        /*0078*/ 	.word	0x00000001


	//----- nvinfo : EIATTR_SPARSE_MMA_MASK
	.align		4
.L_51:
        /*007c*/ 	.byte	0x03, 0x50
        /*007e*/ 	.short	0x0000


	//----- nvinfo : EIATTR_MAXREG_COUNT
	.align		4
        /*0080*/ 	.byte	0x03, 0x1b
        /*0082*/ 	.short	0x00ff


	//----- nvinfo : EIATTR_MERCURY_ISA_VERSION
	.align		4
        /*0084*/ 	.byte	0x03, 0x5f
        /*0086*/ 	.short	0x0101


	//----- nvinfo : EIATTR_VRC_CTA_INIT_COUNT
	.align		4
        /*0088*/ 	.byte	0x02, 0x4a
	.zero		1
	.zero		1


	//----- nvinfo : EIATTR_EXIT_INSTR_OFFSETS
	.align		4
        /*008c*/ 	.byte	0x04, 0x1c
        /*008e*/ 	.short	(.L_53 - .L_52)


	//   ....[0]....
.L_52:
        /*0090*/ 	.word	0x000008c0


	//   ....[1]....
        /*0094*/ 	.word	0x00000910


	//----- nvinfo : EIATTR_CBANK_PARAM_SIZE
	.align		4
.L_53:
        /*0098*/ 	.byte	0x03, 0x19
        /*009a*/ 	.short	0x0024


	//----- nvinfo : EIATTR_PARAM_CBANK
	.align		4
        /*009c*/ 	.byte	0x04, 0x0a
        /*009e*/ 	.short	(.L_55 - .L_54)
	.align		4
.L_54:
        /*00a0*/ 	.word	index@(.nv.constant0._Z20cluster_dsmem_kernelPKfS0_Pfiii)
        /*00a4*/ 	.short	0x0380
        /*00a6*/ 	.short	0x0024


	//----- nvinfo : EIATTR_SW_WAR
	.align		4
.L_55:
        /*00a8*/ 	.byte	0x04, 0x36
        /*00aa*/ 	.short	(.L_57 - .L_56)
.L_56:
        /*00ac*/ 	.word	0x00000008
.L_57:


//--------------------- .nv.info._Z19cluster_gemm_kernelPKfS0_Pfiii --------------------------
	.section	.nv.info._Z19cluster_gemm_kernelPKfS0_Pfiii,"",@"SHT_CUDA_INFO"
	.sectionflags	@""
	.align	4


	//----- nvinfo : EIATTR_CUDA_API_VERSION
	.align		4
        /*0000*/ 	.byte	0x04, 0x37
        /*0002*/ 	.short	(.L_59 - .L_58)
.L_58:
        /*0004*/ 	.word	0x00000082


	//----- nvinfo : EIATTR_KPARAM_INFO
	.align		4
.L_59:
        /*0008*/ 	.byte	0x04, 0x17
        /*000a*/ 	.short	(.L_61 - .L_60)
.L_60:
        /*000c*/ 	.word	0x00000000
        /*0010*/ 	.short	0x0005
        /*0012*/ 	.short	0x0020
        /*0014*/ 	.byte	0x00, 0xf0, 0x11, 0x00


	//----- nvinfo : EIATTR_KPARAM_INFO
	.align		4
.L_61:
        /*0018*/ 	.byte	0x04, 0x17
        /*001a*/ 	.short	(.L_63 - .L_62)
.L_62:
        /*001c*/ 	.word	0x00000000
        /*0020*/ 	.short	0x0004
        /*0022*/ 	.short	0x001c
        /*0024*/ 	.byte	0x00, 0xf0, 0x11, 0x00


	//----- nvinfo : EIATTR_KPARAM_INFO
	.align		4
.L_63:
        /*0028*/ 	.byte	0x04, 0x17
        /*002a*/ 	.short	(.L_65 - .L_64)
.L_64:
        /*002c*/ 	.word	0x00000000
        /*0030*/ 	.short	0x0003
        /*0032*/ 	.short	0x0018
        /*0034*/ 	.byte	0x00, 0xf0, 0x11, 0x00


	//----- nvinfo : EIATTR_KPARAM_INFO
	.align		4
.L_65:
        /*0038*/ 	.byte	0x04, 0x17
        /*003a*/ 	.short	(.L_67 - .L_66)
.L_66:
        /*003c*/ 	.word	0x00000000
        /*0040*/ 	.short	0x0002
        /*0042*/ 	.short	0x0010
        /*0044*/ 	.byte	0x00, 0xf5, 0x21, 0x00


	//----- nvinfo : EIATTR_KPARAM_INFO
	.align		4
.L_67:
        /*0048*/ 	.byte	0x04, 0x17
        /*004a*/ 	.short	(.L_69 - .L_68)
.L_68:
        /*004c*/ 	.word	0x00000000
        /*0050*/ 	.short	0x0001
        /*0052*/ 	.short	0x0008
        /*0054*/ 	.byte	0x00, 0xf5, 0x21, 0x00


	//----- nvinfo : EIATTR_KPARAM_INFO
	.align		4
.L_69:
        /*0058*/ 	.byte	0x04, 0x17
        /*005a*/ 	.short	(.L_71 - .L_70)
.L_70:
        /*005c*/ 	.word	0x00000000
        /*0060*/ 	.short	0x0000
        /*0062*/ 	.short	0x0000
        /*0064*/ 	.byte	0x00, 0xf5, 0x21, 0x00


	//----- nvinfo : EIATTR_EXPLICIT_CLUSTER
	.align		4
.L_71:
        /*0068*/ 	.byte	0x01, 0x3e
	.zero		2


	//----- nvinfo : EIATTR_CTA_PER_CLUSTER
	.align		4
        /*006c*/ 	.byte	0x04, 0x3d
        /*006e*/ 	.short	(.L_73 - .L_72)
.L_72:
        /*0070*/ 	.word	0x00000002
        /*0074*/ 	.word	0x00000002
        /*0078*/ 	.word	0x00000001


	//----- nvinfo : EIATTR_SPARSE_MMA_MASK
	.align		4
.L_73:
        /*007c*/ 	.byte	0x03, 0x50
        /*007e*/ 	.short	0x0000


	//----- nvinfo : EIATTR_MAXREG_COUNT
	.align		4
        /*0080*/ 	.byte	0x03, 0x1b
        /*0082*/ 	.short	0x00ff


	//----- nvinfo : EIATTR_MERCURY_ISA_VERSION
	.align		4
        /*0084*/ 	.byte	0x03, 0x5f
        /*0086*/ 	.short	0x0101


	//----- nvinfo : EIATTR_VRC_CTA_INIT_COUNT
	.align		4
        /*0088*/ 	.byte	0x02, 0x4a
	.zero		1
	.zero		1


	//----- nvinfo : EIATTR_EXIT_INSTR_OFFSETS
	.align		4
        /*008c*/ 	.byte	0x04, 0x1c
        /*008e*/ 	.short	(.L_75 - .L_74)


	//   ....[0]....
.L_74:
        /*0090*/ 	.word	0x000008c0


	//   ....[1]....
        /*0094*/ 	.word	0x00000910


	//----- nvinfo : EIATTR_CBANK_PARAM_SIZE
	.align		4
.L_75:
        /*0098*/ 	.byte	0x03, 0x19
        /*009a*/ 	.short	0x0024


	//----- nvinfo : EIATTR_PARAM_CBANK
	.align		4
        /*009c*/ 	.byte	0x04, 0x0a
        /*009e*/ 	.short	(.L_77 - .L_76)
	.align		4
.L_76:
        /*00a0*/ 	.word	index@(.nv.constant0._Z19cluster_gemm_kernelPKfS0_Pfiii)
        /*00a4*/ 	.short	0x0380
        /*00a6*/ 	.short	0x0024


	//----- nvinfo : EIATTR_SW_WAR
	.align		4
.L_77:
        /*00a8*/ 	.byte	0x04, 0x36
        /*00aa*/ 	.short	(.L_79 - .L_78)
.L_78:
        /*00ac*/ 	.word	0x00000008
.L_79:


//--------------------- .nv.callgraph             --------------------------
	.section	.nv.callgraph,"",@"SHT_CUDA_CALLGRAPH"
	.align	4
	.sectionentsize	8
	.align		4
        /*0000*/ 	.word	0x00000000
	.align		4
        /*0004*/ 	.word	0xffffffff
	.align		4
        /*0008*/ 	.word	0x00000000
	.align		4
        /*000c*/ 	.word	0xfffffffe
	.align		4
        /*0010*/ 	.word	0x00000000
	.align		4
        /*0014*/ 	.word	0xfffffffd
	.align		4
        /*0018*/ 	.word	0x00000000
	.align		4
        /*001c*/ 	.word	0xfffffffc


//--------------------- .text._Z24cluster_reduction_kernelPKfPfi --------------------------
	.section	.text._Z24cluster_reduction_kernelPKfPfi,"ax",@progbits
	.align	128
        .global         _Z24cluster_reduction_kernelPKfPfi
        .type           _Z24cluster_reduction_kernelPKfPfi,@function
        .size           _Z24cluster_reduction_kernelPKfPfi,(.L_x_11 - _Z24cluster_reduction_kernelPKfPfi)
        .other          _Z24cluster_reduction_kernelPKfPfi,@"STO_CUDA_ENTRY STV_DEFAULT"
_Z24cluster_reduction_kernelPKfPfi:
.text._Z24cluster_reduction_kernelPKfPfi:
[----:B------:R-:W-:Y:S01]  /*0000*/  LDC R1, c[0x0][0x37c] ;  /* 0x0000df00ff017b82 */ /* 0x000fe20000000800 */
[----:B------:R-:W0:Y:S07]  /*0010*/  S2R R7, SR_TID.X ;  /* 0x0000000000077919 */ /* 0x000e2e0000002100 */
[----:B------:R-:W0:Y:S01]  /*0020*/  S2UR UR8, SR_CTAID.X ;  /* 0x00000000000879c3 */ /* 0x000e220000002500 */
[----:B------:R-:W1:Y:S01]  /*0030*/  LDCU UR4, c[0x0][0x390] ;  /* 0x00007200ff0477ac */ /* 0x000e620008000800 */
[----:B------:R-:W-:Y:S01]  /*0040*/  IMAD.MOV.U32 R4, RZ, RZ, RZ ;  /* 0x000000ffff047224 */ /* 0x000fe200078e00ff */
[----:B------:R-:W2:Y:S05]  /*0050*/  LDCU.64 UR6, c[0x0][0x358] ;  /* 0x00006b00ff0677ac */ /* 0x000eaa0008000a00 */
[----:B------:R-:W0:Y:S02]  /*0060*/  LDC R0, c[0x0][0x360] ;  /* 0x0000d800ff007b82 */ /* 0x000e240000000800 */
[----:B0-----:R-:W-:-:S05]  /*0070*/  IMAD R5, R0, UR8, R7 ;  /* 0x0000000800057c24 */ /* 0x001fca000f8e0207 */
[----:B-1----:R-:W-:-:S13]  /*0080*/  ISETP.GE.AND P0, PT, R5, UR4, PT ;  /* 0x0000000405007c0c */ /* 0x002fda000bf06270 */
[----:B------:R-:W0:Y:S02]  /*0090*/  @!P0 LDC.64 R2, c[0x0][0x380] ;  /* 0x0000e000ff028b82 */ /* 0x000e240000000a00 */
[----:B0-----:R-:W-:-:S05]  /*00a0*/  @!P0 IMAD.WIDE R2, R5, 0x4, R2 ;  /* 0x0000000405028825 */ /* 0x001fca00078e0202 */
[----:B--2---:R-:W2:Y:S01]  /*00b0*/  @!P0 LDG.E.CONSTANT R4, desc[UR6][R2.64] ;  /* 0x0000000602048981 */ /* 0x004ea2000c1e9900 */
[----:B------:R-:W0:Y:S01]  /*00c0*/  S2UR UR5, SR_CgaCtaId ;  /* 0x00000000000579c3 */ /* 0x000e220000008800 */
[----:B------:R-:W-:Y:S01]  /*00d0*/  UMOV UR4, 0x400 ;  /* 0x0000040000047882 */ /* 0x000fe20000000000 */
[----:B------:R-:W-:Y:S02]  /*00e0*/  ISETP.GE.U32.AND P1, PT, R0, 0x2, PT ;  /* 0x000000020000780c */ /* 0x000fe40003f26070 */
[----:B------:R-:W-:Y:S01]  /*00f0*/  ISETP.NE.AND P0, PT, R7, RZ, PT ;  /* 0x000000ff0700720c */ /* 0x000fe20003f05270 */
[----:B0-----:R-:W-:-:S06]  /*0100*/  ULEA UR4, UR5, UR4, 0x18 ;  /* 0x0000000405047291 */ /* 0x001fcc000f8ec0ff */
[----:B------:R-:W-:-:S05]  /*0110*/  LEA R5, R7, UR4, 0x2 ;  /* 0x0000000407057c11 */ /* 0x000fca000f8e10ff */
[----:B--2---:R0:W-:Y:S01]  /*0120*/  STS [R5], R4 ;  /* 0x0000000405007388 */ /* 0x0041e20000000800 */
[----:B------:R-:W-:Y:S06]  /*0130*/  BAR.SYNC.DEFER_BLOCKING 0x0 ;  /* 0x0000000000007b1d */ /* 0x000fec0000010000 */
[----:B------:R-:W-:Y:S05]  /*0140*/  @!P1 BRA `(.L_x_0) ;  /* 0x00000000002c9947 */ /* 0x000fea0003800000 */
.L_x_1:
[----:B------:R-:W-:-:S04]  /*0150*/  SHF.R.U32.HI R6, RZ, 0x1, R0 ;  /* 0x00000001ff067819 */ /* 0x000fc80000011600 */
[----:B------:R-:W-:-:S13]  /*0160*/  ISETP.GE.U32.AND P1, PT, R7, R6, PT ;  /* 0x000000060700720c */ /* 0x000fda0003f26070 */
[----:B------:R-:W-:Y:S01]  /*0170*/  @!P1 IMAD R2, R6, 0x4, R5 ;  /* 0x0000000406029824 */ /* 0x000fe200078e0205 */
[----:B------:R-:W-:Y:S05]  /*0180*/  @!P1 LDS R3, [R5] ;  /* 0x0000000005039984 */ /* 0x000fea0000000800 */
[----:B------:R-:W0:Y:S02]  /*0190*/  @!P1 LDS R2, [R2] ;  /* 0x0000000002029984 */ /* 0x000e240000000800 */
[----:B0-----:R-:W-:-:S05]  /*01a0*/  @!P1 FADD R4, R2, R3 ;  /* 0x0000000302049221 */ /* 0x001fca0000000000 */
[----:B------:R1:W-:Y:S01]  /*01b0*/  @!P1 STS [R5], R4 ;  /* 0x0000000405009388 */ /* 0x0003e20000000800 */
[----:B------:R-:W-:Y:S01]  /*01c0*/  BAR.SYNC.DEFER_BLOCKING 0x0 ;  /* 0x0000000000007b1d */ /* 0x000fe20000010000 */
[----:B------:R-:W-:Y:S02]  /*01d0*/  ISETP.GT.U32.AND P1, PT, R0, 0x3, PT ;  /* 0x000000030000780c */ /* 0x000fe40003f24070 */
[----:B------:R-:W-:-:S11]  /*01e0*/  MOV R0, R6 ;  /* 0x0000000600007202 */ /* 0x000fd60000000f00 */
[----:B-1----:R-:W-:Y:S05]  /*01f0*/  @P1 BRA `(.L_x_1) ;  /* 0xfffffffc00d41947 */ /* 0x002fea000383ffff */
.L_x_0:
[----:B------:R-:W-:Y:S04]  /*0200*/  BSSY.RECONVERGENT B0, `(.L_x_2) ;  /* 0x000001e000007945 */ /* 0x000fe80003800200 */
[----:B------:R-:W-:Y:S05]  /*0210*/  @P0 BRA `(.L_x_3) ;  /* 0x0000000000700947 */ /* 0x000fea0003800000 */
[----:B------:R-:W-:-:S05]  /*0220*/  CS2R.32 R9, SR_CgaSize ;  /* 0x0000000000097805 */ /* 0x000fca0000008a00 */
[----:B------:R-:W-:-:S06]  /*0230*/  IMAD R9, R9, -0xa0, RZ ;  /* 0xffffff6009097824 */ /* 0x000fcc00078e02ff */
[----:B------:R-:W1:Y:S01]  /*0240*/  LDC R9, c[0x0][R9+0x2cc] ;  /* 0x0000b30009097b82 */ /* 0x000e620000000800 */
[----:B------:R-:W-:-:S07]  /*0250*/  UMOV UR4, 0x400 ;  /* 0x0000040000047882 */ /* 0x000fce0000000000 */
[----:B------:R-:W2:Y:S01]  /*0260*/  S2UR UR5, SR_CgaCtaId ;  /* 0x00000000000579c3 */ /* 0x000ea20000008800 */
[----:B-1----:R-:W1:Y:S01]  /*0270*/  I2F.U32.RP R0, R9 ;  /* 0x0000000900007306 */ /* 0x002e620000209000 */
[----:B------:R-:W-:Y:S01]  /*0280*/  ISETP.NE.U32.AND P2, PT, R9, RZ, PT ;  /* 0x000000ff0900720c */ /* 0x000fe20003f45070 */
[----:B--2---:R-:W-:-:S06]  /*0290*/  ULEA UR4, UR5, UR4, 0x18 ;  /* 0x0000000405047291 */ /* 0x004fcc000f8ec0ff */
[----:B-1----:R-:W1:Y:S03]  /*02a0*/  MUFU.RCP R0, R0 ;  /* 0x0000000000007308 */ /* 0x002e660000001000 */
[----:B------:R-:W2:Y:S01]  /*02b0*/  LDS R7, [UR4] ;  /* 0x00000004ff077984 */ /* 0x000ea20008000800 */
[----:B-1----:R-:W-:-:S04]  /*02c0*/  VIADD R2, R0, 0xffffffe ;  /* 0x0ffffffe00027836 */ /* 0x002fc80000000000 */
[----:B------:R1:W0:Y:S02]  /*02d0*/  F2I.FTZ.U32.TRUNC.NTZ R3, R2 ;  /* 0x0000000200037305 */ /* 0x000224000021f000 */
[----:B-1----:R-:W-:Y:S01]  /*02e0*/  IMAD.MOV.U32 R2, RZ, RZ, RZ ;  /* 0x000000ffff027224 */ /* 0x002fe200078e00ff */
[----:B0-----:R-:W-:-:S05]  /*02f0*/  IADD3 R4, PT, PT, RZ, -R3, RZ ;  /* 0x80000003ff047210 */ /* 0x001fca0007ffe0ff */
[----:B------:R-:W-:-:S04]  /*0300*/  IMAD R5, R4, R9, RZ ;  /* 0x0000000904057224 */ /* 0x000fc800078e02ff */
[----:B------:R-:W-:-:S06]  /*0310*/  IMAD.HI.U32 R3, R3, R5, R2 ;  /* 0x0000000503037227 */ /* 0x000fcc00078e0002 */
[----:B------:R-:W-:Y:S02]  /*0320*/  IMAD.HI.U32 R5, R3, UR8, RZ ;  /* 0x0000000803057c27 */ /* 0x000fe4000f8e00ff */
[----:B------:R-:W0:Y:S03]  /*0330*/  LDC.64 R2, c[0x0][0x388] ;  /* 0x0000e200ff027b82 */ /* 0x000e260000000a00 */
[----:B------:R-:W-:-:S05]  /*0340*/  IADD3 R4, PT, PT, -R5, RZ, RZ ;  /* 0x000000ff05047210 */ /* 0x000fca0007ffe1ff */
[----:B------:R-:W-:-:S05]  /*0350*/  IMAD R0, R9, R4, UR8 ;  /* 0x0000000809007e24 */ /* 0x000fca000f8e0204 */
[----:B------:R-:W-:-:S13]  /*0360*/  ISETP.GE.U32.AND P0, PT, R0, R9, PT ;  /* 0x000000090000720c */ /* 0x000fda0003f06070 */
[----:B------:R-:W-:Y:S01]  /*0370*/  @P0 IMAD.IADD R0, R0, 0x1, -R9 ;  /* 0x0000000100000824 */ /* 0x000fe200078e0a09 */
[----:B------:R-:W-:-:S04]  /*0380*/  @P0 IADD3 R5, PT, PT, R5, 0x1, RZ ;  /* 0x0000000105050810 */ /* 0x000fc80007ffe0ff */
[----:B------:R-:W-:-:S13]  /*0390*/  ISETP.GE.U32.AND P1, PT, R0, R9, PT ;  /* 0x000000090000720c */ /* 0x000fda0003f26070 */
[----:B------:R-:W-:Y:S01]  /*03a0*/  @P1 VIADD R5, R5, 0x1 ;  /* 0x0000000105051836 */ /* 0x000fe20000000000 */
[----:B------:R-:W-:-:S05]  /*03b0*/  @!P2 LOP3.LUT R5, RZ, R9, RZ, 0x33, !PT ;  /* 0x00000009ff05a212 */ /* 0x000fca00078e33ff */
[----:B0-----:R-:W-:-:S05]  /*03c0*/  IMAD.WIDE.U32 R2, R5, 0x4, R2 ;  /* 0x0000000405027825 */ /* 0x001fca00078e0002 */
[----:B--2---:R1:W-:Y:S02]  /*03d0*/  REDG.E.ADD.F32.FTZ.RN.STRONG.GPU desc[UR6][R2.64], R7 ;  /* 0x00000007020079a6 */ /* 0x0043e4000c12f306 */
.L_x_3:
[----:B------:R-:W-:Y:S05]  /*03e0*/  BSYNC.RECONVERGENT B0 ;  /* 0x0000000000007941 */ /* 0x000fea0003800200 */
.L_x_2:
[----:B------:R-:W-:Y:S06]  /*03f0*/  MEMBAR.ALL.GPU ;  /* 0x0000000000007992 */ /* 0x000fec000000a000 */
[----:B------:R-:W-:-:S00]  /*0400*/  ERRBAR ;  /* 0x00000000000079ab */ /* 0x000fc00000000000 */
[----:B------:R-:W-:Y:S08]  /*0410*/  CGAERRBAR ;  /* 0x00000000000075ab */ /* 0x000ff00000000000 */
[----:B------:R-:W-:Y:S06]  /*0420*/  UCGABAR_ARV ;  /* 0x00000000000079c7 */ /* 0x000fec0008000000 */
[----:B------:R-:W-:Y:S01]  /*0430*/  UCGABAR_WAIT ;  /* 0x0000000000007dc7 */ /* 0x000fe20008000000 */
[----:B------:R-:W-:Y:S01]  /*0440*/  CCTL.IVALL ;  /* 0x00000000ff00798f */ /* 0x000fe20002000000 */
[----:B------:R-:W-:Y:S05]  /*0450*/  EXIT ;  /* 0x000000000000794d */ /* 0x000fea0003800000 */
.L_x_4:
[----:B------:R-:W-:-:S00]  /*0460*/  BRA `(.L_x_4) ;  /* 0xfffffffc00fc7947 */ /* 0x000fc0000383ffff */
[----:B------:R-:W-:-:S00]  /*0470*/  NOP ;  /* 0x0000000000007918 */ /* 0x000fc00000000000 */
        /* <DEDUP_REMOVED lines=8> */
.L_x_11:


//--------------------- .text._Z20cluster_dsmem_kernelPKfS0_Pfiii --------------------------
	.section	.text._Z20cluster_dsmem_kernelPKfS0_Pfiii,"ax",@progbits
	.align	128
        .global         _Z20cluster_dsmem_kernelPKfS0_Pfiii
        .type           _Z20cluster_dsmem_kernelPKfS0_Pfiii,@function
        .size           _Z20cluster_dsmem_kernelPKfS0_Pfiii,(.L_x_12 - _Z20cluster_dsmem_kernelPKfS0_Pfiii)
        .other          _Z20cluster_dsmem_kernelPKfS0_Pfiii,@"STO_CUDA_ENTRY STV_DEFAULT"
_Z20cluster_dsmem_kernelPKfS0_Pfiii:
.text._Z20cluster_dsmem_kernelPKfS0_Pfiii:
[----:B------:R-:W-:Y:S01]  /*0000*/  LDC R1, c[0x0][0x37c] ;  /* 0x0000df00ff017b82 */ /* 0x000fe20000000800 */
[----:B------:R-:W0:Y:S01]  /*0010*/  S2R R18, SR_CTAID.Y ;  /* 0x0000000000127919 */ /* 0x000e220000002600 */
[----:B------:R-:W1:Y:S01]  /*0020*/  LDCU UR10, c[0x0][0x3a0] ;  /* 0x00007400ff0a77ac */ /* 0x000e620008000800 */
[----:B------:R-:W-:Y:S01]  /*0030*/  HFMA2 R23, -RZ, RZ, 0, 0 ;  /* 0x00000000ff177431 */ /* 0x000fe200000001ff */
[----:B------:R-:W0:Y:S01]  /*0040*/  S2R R16, SR_TID.Y ;  /* 0x0000000000107919 */ /* 0x000e220000002200 */
[----:B------:R-:W2:Y:S01]  /*0050*/  LDCU.64 UR8, c[0x0][0x358] ;  /* 0x00006b00ff0877ac */ /* 0x000ea20008000a00 */
[----:B------:R-:W3:Y:S01]  /*0060*/  S2R R2, SR_CTAID.X ;  /* 0x0000000000027919 */ /* 0x000ee20000002500 */
[----:B------:R-:W3:Y:S01]  /*0070*/  S2R R17, SR_TID.X ;  /* 0x0000000000117919 */ /* 0x000ee20000002100 */
[----:B-1----:R-:W-:Y:S01]  /*0080*/  UISETP.GE.AND UP0, UPT, UR10, 0x1, UPT ;  /* 0x000000010a00788c */ /* 0x002fe2000bf06270 */
[----:B0-----:R-:W-:Y:S02]  /*0090*/  LEA R18, R18, R16, 0x5 ;  /* 0x0000001012127211 */ /* 0x001fe400078e28ff */
[----:B---3--:R-:W-:-:S06]  /*00a0*/  LEA R19, R2, R17, 0x5 ;  /* 0x0000001102137211 */ /* 0x008fcc00078e28ff */
[----:B--2---:R-:W-:Y:S05]  /*00b0*/  BRA.U !UP0, `(.L_x_5) ;  /* 0x0000000508f47547 */ /* 0x004fea000b800000 */
[----:B------:R-:W0:Y:S01]  /*00c0*/  S2UR UR7, SR_CgaCtaId ;  /* 0x00000000000779c3 */ /* 0x000e220000008800 */
[----:B------:R-:W1:Y:S01]  /*00d0*/  LDCU UR11, c[0x0][0x39c] ;  /* 0x00007380ff0b77ac */ /* 0x000e620008000800 */
[----:B------:R-:W-:Y:S01]  /*00e0*/  MOV R23, RZ ;  /* 0x000000ff00177202 */ /* 0x000fe20000000f00 */
[----:B------:R-:W-:Y:S01]  /*00f0*/  IMAD R6, R18, UR10, R17 ;  /* 0x0000000a12067c24 */ /* 0x000fe2000f8e0211 */
[----:B------:R-:W-:Y:S01]  /*0100*/  UMOV UR5, 0x400 ;  /* 0x0000040000057882 */ /* 0x000fe20000000000 */
[----:B------:R-:W-:-:S03]  /*0110*/  UIADD3 UR4, UPT, UPT, UR10, 0x1f, URZ ;  /* 0x0000001f0a047890 */ /* 0x000fc6000fffe0ff */
[----:B------:R-:W2:Y:S01]  /*0120*/  LDC R0, c[0x0][0x39c] ;  /* 0x0000e700ff007b82 */ /* 0x000ea20000000800 */
[----:B------:R-:W-:Y:S02]  /*0130*/  UIADD3 UR6, UPT, UPT, UR5, 0x1000, URZ ;  /* 0x0000100005067890 */ /* 0x000fe4000fffe0ff */
[----:B------:R-:W-:Y:S01]  /*0140*/  USHF.R.U32.HI UR4, URZ, 0x5, UR4 ;  /* 0x00000005ff047899 */ /* 0x000fe20008011604 */
[----:B------:R-:W3:Y:S04]  /*0150*/  LDCU UR13, c[0x0][0x3a0] ;  /* 0x00007400ff0d77ac */ /* 0x000ee80008000800 */
[----:B------:R-:W4:Y:S01]  /*0160*/  LDC.64 R20, c[0x0][0x380] ;  /* 0x0000e000ff147b82 */ /* 0x000f220000000a00 */
[----:B------:R-:W2:Y:S01]  /*0170*/  LDCU UR12, c[0x0][0x398] ;  /* 0x00007300ff0c77ac */ /* 0x000ea20008000800 */
[----:B-1----:R-:W-:Y:S01]  /*0180*/  IMAD R7, R16, UR11, R17 ;  /* 0x0000000b10077c24 */ /* 0x002fe2000f8e0211 */
[----:B------:R-:W-:-:S02]  /*0190*/  UIADD3 UR4, UPT, UPT, -UR4, URZ, URZ ;  /* 0x000000ff04047290 */ /* 0x000fc4000fffe1ff */
[----:B0-----:R-:W-:Y:S02]  /*01a0*/  ULEA UR5, UR7, UR5, 0x18 ;  /* 0x0000000507057291 */ /* 0x001fe4000f8ec0ff */
[----:B------:R-:W-:Y:S01]  /*01b0*/  LEA R7, R2, R7, 0x5 ;  /* 0x0000000702077211 */ /* 0x000fe200078e28ff */
[----:B------:R-:W-:-:S03]  /*01c0*/  ULEA UR6, UR7, UR6, 0x18 ;  /* 0x0000000607067291 */ /* 0x000fc6000f8ec0ff */
[----:B------:R-:W-:-:S03]  /*01d0*/  LEA R5, R16, UR5, 0x7 ;  /* 0x0000000510057c11 */ /* 0x000fc6000f8e38ff */
[C---:B------:R-:W-:Y:S02]  /*01e0*/  LEA R3, R17.reuse, UR6, 0x2 ;  /* 0x0000000611037c11 */ /* 0x040fe4000f8e10ff */
[----:B------:R-:W-:Y:S02]  /*01f0*/  LEA R4, R17, R5, 0x2 ;  /* 0x0000000511047211 */ /* 0x000fe400078e10ff */
[----:B---3--:R-:W-:-:S07]  /*0200*/  LEA R2, R16, R3, 0x7 ;  /* 0x0000000310027211 */ /* 0x008fce00078e38ff */
.L_x_6:
[----:B--2---:R-:W-:Y:S01]  /*0210*/  ISETP.GE.AND P0, PT, R19, R0, PT ;  /* 0x000000001300720c */ /* 0x004fe20003f06270 */
[----:B------:R-:W-:Y:S01]  /*0220*/  HFMA2 R29, -RZ, RZ, 0, 0 ;  /* 0x00000000ff1d7431 */ /* 0x000fe200000001ff */
[----:B------:R-:W-:Y:S01]  /*0230*/  ISETP.GE.AND P1, PT, R17, UR13, PT ;  /* 0x0000000d11007c0c */ /* 0x000fe2000bf26270 */
[----:B----4-:R-:W-:Y:S01]  /*0240*/  IMAD.WIDE R8, R6, 0x4, R20 ;  /* 0x0000000406087825 */ /* 0x010fe200078e0214 */
[----:B------:R-:W-:Y:S02]  /*0250*/  ISETP.GE.OR P0, PT, R16, UR13, P0 ;  /* 0x0000000d10007c0c */ /* 0x000fe40008706670 */
[----:B------:R-:W-:Y:S02]  /*0260*/  ISETP.GE.OR P1, PT, R18, UR12, P1 ;  /* 0x0000000c12007c0c */ /* 0x000fe40008f26670 */
[----:B------:R-:W-:-:S09]  /*0270*/  MOV R27, RZ ;  /* 0x000000ff001b7202 */ /* 0x000fd20000000f00 */
[----:B------:R-:W0:Y:S02]  /*0280*/  @!P0 LDC.64 R10, c[0x0][0x388] ;  /* 0x0000e200ff0a8b82 */ /* 0x000e240000000a00 */
[----:B------:R-:W2:Y:S01]  /*0290*/  @!P1 LDG.E.CONSTANT R27, desc[UR8][R8.64] ;  /* 0x00000008081b9981 */ /* 0x000ea2000c1e9900 */
[----:B0-----:R-:W-:-:S05]  /*02a0*/  @!P0 IMAD.WIDE R10, R7, 0x4, R10 ;  /* 0x00000004070a8825 */ /* 0x001fca00078e020a */
[----:B------:R-:W3:Y:S04]  /*02b0*/  @!P0 LDG.E.CONSTANT R29, desc[UR8][R10.64] ;  /* 0x000000080a1d8981 */ /* 0x000ee8000c1e9900 */
[----:B--2---:R-:W-:Y:S04]  /*02c0*/  STS [R4], R27 ;  /* 0x0000001b04007388 */ /* 0x004fe80000000800 */
[----:B---3--:R-:W-:Y:S01]  /*02d0*/  STS [R2], R29 ;  /* 0x0000001d02007388 */ /* 0x008fe20000000800 */
[----:B------:R-:W-:Y:S06]  /*02e0*/  MEMBAR.ALL.GPU ;  /* 0x0000000000007992 */ /* 0x000fec000000a000 */
[----:B------:R-:W-:-:S00]  /*02f0*/  ERRBAR ;  /* 0x00000000000079ab */ /* 0x000fc00000000000 */
[----:B------:R-:W-:Y:S08]  /*0300*/  CGAERRBAR ;  /* 0x00000000000075ab */ /* 0x000ff00000000000 */
[----:B------:R-:W-:Y:S06]  /*0310*/  UCGABAR_ARV ;  /* 0x00000000000079c7 */ /* 0x000fec0008000000 */
[----:B------:R-:W-:Y:S01]  /*0320*/  UCGABAR_WAIT ;  /* 0x0000000000007dc7 */ /* 0x000fe20008000000 */
[----:B------:R-:W-:Y:S04]  /*0330*/  CCTL.IVALL ;  /* 0x00000000ff00798f */ /* 0x000fe80002000000 */
[----:B------:R-:W-:Y:S04]  /*0340*/  LDS R22, [R3] ;  /* 0x0000000003167984 */ /* 0x000fe80000000800 */
[----:B------:R-:W0:Y:S04]  /*0350*/  LDS.128 R12, [R5] ;  /* 0x00000000050c7984 */ /* 0x000e280000000c00 */
[----:B------:R-:W1:Y:S04]  /*0360*/  LDS R26, [R3+0x80] ;  /* 0x00008000031a7984 */ /* 0x000e680000000800 */
[----:B------:R-:W2:Y:S04]  /*0370*/  LDS R25, [R3+0x100] ;  /* 0x0001000003197984 */ /* 0x000ea80000000800 */
[----:B------:R-:W3:Y:S04]  /*0380*/  LDS R24, [R3+0x180] ;  /* 0x0001800003187984 */ /* 0x000ee80000000800 */
[----:B------:R-:W-:Y:S01]  /*0390*/  LDS.128 R8, [R5+0x10] ;  /* 0x0000100005087984 */ /* 0x000fe20000000c00 */
[----:B0-----:R-:W-:-:S03]  /*03a0*/  FFMA R12, R12, R22, R23 ;  /* 0x000000160c0c7223 */ /* 0x001fc60000000017 */
[----:B------:R-:W0:Y:S01]  /*03b0*/  LDS R23, [R3+0x200] ;  /* 0x0002000003177984 */ /* 0x000e220000000800 */
[----:B-1----:R-:W-:-:S03]  /*03c0*/  FFMA R12, R26, R13, R12 ;  /* 0x0000000d1a0c7223 */ /* 0x002fc6000000000c */
[----:B------:R-:W1:Y:S01]  /*03d0*/  LDS R22, [R3+0x280] ;  /* 0x0002800003167984 */ /* 0x000e620000000800 */
[----:B--2---:R-:W-:-:S03]  /*03e0*/  FFMA R13, R25, R14, R12 ;  /* 0x0000000e190d7223 */ /* 0x004fc6000000000c */
[----:B------:R-:W2:Y:S01]  /*03f0*/  LDS R25, [R3+0x300] ;  /* 0x0003000003197984 */ /* 0x000ea20000000800 */
[----:B---3--:R-:W-:-:S03]  /*0400*/  FFMA R13, R24, R15, R13 ;  /* 0x0000000f180d7223 */ /* 0x008fc6000000000d */
[----:B------:R-:W3:Y:S04]  /*0410*/  LDS R24, [R3+0x380] ;  /* 0x0003800003187984 */ /* 0x000ee80000000800 */
[----:B------:R-:W-:Y:S01]  /*0420*/  LDS R26, [R3+0xb80] ;  /* 0x000b8000031a7984 */ /* 0x000fe20000000800 */
[----:B0-----:R-:W-:-:S03]  /*0430*/  FFMA R27, R8, R23, R13 ;  /* 0x00000017081b7223 */ /* 0x001fc6000000000d */
[----:B------:R-:W-:Y:S04]  /*0440*/  LDS R23, [R3+0x400] ;  /* 0x0004000003177984 */ /* 0x000fe80000000800 */
[----:B------:R-:W0:Y:S01]  /*0450*/  LDS.128 R12, [R5+0x20] ;  /* 0x00002000050c7984 */ /* 0x000e220000000c00 */
[----:B-1----:R-:W-:-:S03]  /*0460*/  FFMA R8, R22, R9, R27 ;  /* 0x0000000916087223 */ /* 0x002fc6000000001b */
[----:B------:R-:W1:Y:S01]  /*0470*/  LDS R22, [R3+0x480] ;  /* 0x0004800003167984 */ /* 0x000e620000000800 */
[----:B--2---:R-:W-:-:S03]  /*0480*/  FFMA R9, R25, R10, R8 ;  /* 0x0000000a19097223 */ /* 0x004fc60000000008 */
[----:B------:R-:W2:Y:S01]  /*0490*/  LDS R25, [R3+0x500] ;  /* 0x0005000003197984 */ /* 0x000ea20000000800 */
[----:B---3--:R-:W-:-:S03]  /*04a0*/  FFMA R9, R24, R11, R9 ;  /* 0x0000000b18097223 */ /* 0x008fc60000000009 */
[----:B------:R-:W3:Y:S01]  /*04b0*/  LDS R24, [R3+0x580] ;  /* 0x0005800003187984 */ /* 0x000ee20000000800 */
        /* <DEDUP_REMOVED lines=26> */
[----:B------:R-:W-:Y:S04]  /*0660*/  LDS R27, [R3+0xc00] ;  /* 0x000c0000031b7984 */ /* 0x000fe80000000800 */
[----:B------:R-:W-:Y:S01]  /*0670*/  LDS R24, [R3+0xc80] ;  /* 0x000c800003187984 */ /* 0x000fe20000000800 */
[----:B0-----:R-:W-:-:S03]  /*0680*/  FFMA R23, R8, R23, R13 ;  /* 0x0000001708177223 */ /* 0x001fc6000000000d */
[----:B------:R-:W0:Y:S01]  /*0690*/  LDS.128 R12, [R5+0x60] ;  /* 0x00006000050c7984 */ /* 0x000e220000000c00 */
[----:B-1----:R-:W-:-:S03]  /*06a0*/  FFMA R22, R22, R9, R23 ;  /* 0x0000000916167223 */ /* 0x002fc60000000017 */
[----:B------:R-:W1:Y:S01]  /*06b0*/  LDS R23, [R3+0xd00] ;  /* 0x000d000003177984 */ /* 0x000e620000000800 */
[----:B--2---:R-:W-:-:S03]  /*06c0*/  FFMA R25, R25, R10, R22 ;  /* 0x0000000a19197223 */ /* 0x004fc60000000016 */
[----:B------:R-:W2:Y:S01]  /*06d0*/  LDS R22, [R3+0xd80] ;  /* 0x000d800003167984 */ /* 0x000ea20000000800 */
[----:B------:R-:W-:-:S03]  /*06e0*/  FFMA R11, R26, R11, R25 ;  /* 0x0000000b1a0b7223 */ /* 0x000fc60000000019 */
[----:B------:R-:W-:Y:S01]  /*06f0*/  LDS R25, [R3+0xe00] ;  /* 0x000e000003197984 */ /* 0x000fe20000000800 */
[----:B0-----:R-:W-:-:S03]  /*0700*/  FFMA R27, R12, R27, R11 ;  /* 0x0000001b0c1b7223 */ /* 0x001fc6000000000b */
[----:B------:R-:W0:Y:S01]  /*0710*/  LDS.128 R8, [R5+0x70] ;  /* 0x0000700005087984 */ /* 0x000e220000000c00 */
[----:B------:R-:W-:-:S03]  /*0720*/  FFMA R24, R24, R13, R27 ;  /* 0x0000000d18187223 */ /* 0x000fc6000000001b */
[----:B------:R-:W3:Y:S04]  /*0730*/  LDS R27, [R3+0xe80] ;  /* 0x000e8000031b7984 */ /* 0x000ee80000000800 */
[----:B------:R-:W4:Y:S04]  /*0740*/  LDS R13, [R3+0xf00] ;  /* 0x000f0000030d7984 */ /* 0x000f280000000800 */
[----:B------:R-:W5:Y:S01]  /*0750*/  LDS R12, [R3+0xf80] ;  /* 0x000f8000030c7984 */ /* 0x000f620000000800 */
[----:B-1----:R-:W-:Y:S01]  /*0760*/  FFMA R23, R23, R14, R24 ;  /* 0x0000000e17177223 */ /* 0x002fe20000000018 */
[----:B------:R-:W-:Y:S01]  /*0770*/  UIADD3 UR4, UPT, UPT, UR4, 0x1, URZ ;  /* 0x0000000104047890 */ /* 0x000fe2000fffe0ff */
[----:B------:R-:W-:Y:S06]  /*0780*/  MEMBAR.ALL.GPU ;  /* 0x0000000000007992 */ /* 0x000fec000000a000 */
[----:B------:R-:W-:-:S00]  /*0790*/  ERRBAR ;  /* 0x00000000000079ab */ /* 0x000fc00000000000 */
[----:B------:R-:W-:Y:S08]  /*07a0*/  CGAERRBAR ;  /* 0x00000000000075ab */ /* 0x000ff00000000000 */
[----:B------:R-:W-:Y:S01]  /*07b0*/  UCGABAR_ARV ;  /* 0x00000000000079c7 */ /* 0x000fe20008000000 */
[----:B--2---:R-:W-:Y:S01]  /*07c0*/  FFMA R15, R22, R15, R23 ;  /* 0x0000000f160f7223 */ /* 0x004fe20000000017 */
[----:B------:R-:W-:Y:S01]  /*07d0*/  UISETP.NE.AND UP0, UPT, UR4, URZ, UPT ;  /* 0x000000ff0400728c */ /* 0x000fe2000bf05270 */
[----:B------:R-:W-:-:S02]  /*07e0*/  IADD3 R6, PT, PT, R6, 0x20, RZ ;  /* 0x0000002006067810 */ /* 0x000fc40007ffe0ff */
[----:B------:R-:W-:Y:S01]  /*07f0*/  IADD3 R17, PT, PT, R17, 0x20, RZ ;  /* 0x0000002011117810 */ /* 0x000fe20007ffe0ff */
[----:B------:R-:W-:Y:S01]  /*0800*/  UCGABAR_WAIT ;  /* 0x0000000000007dc7 */ /* 0x000fe20008000000 */
[----:B------:R-:W-:Y:S01]  /*0810*/  CCTL.IVALL ;  /* 0x00000000ff00798f */ /* 0x000fe20002000000 */
[----:B------:R-:W-:Y:S02]  /*0820*/  IADD3 R16, PT, PT, R16, 0x20, RZ ;  /* 0x0000002010107810 */ /* 0x000fe40007ffe0ff */
[----:B------:R-:W-:Y:S01]  /*0830*/  LEA R7, R0, R7, 0x5 ;  /* 0x0000000700077211 */ /* 0x000fe200078e28ff */
[----:B0-----:R-:W-:-:S04]  /*0840*/  FFMA R8, R8, R25, R15 ;  /* 0x0000001908087223 */ /* 0x001fc8000000000f */
[----:B---3--:R-:W-:-:S04]  /*0850*/  FFMA R8, R27, R9, R8 ;  /* 0x000000091b087223 */ /* 0x008fc80000000008 */
[----:B----4-:R-:W-:-:S04]  /*0860*/  FFMA R13, R13, R10, R8 ;  /* 0x0000000a0d0d7223 */ /* 0x010fc80000000008 */
[----:B-----5:R-:W-:Y:S01]  /*0870*/  FFMA R23, R12, R11, R13 ;  /* 0x0000000b0c177223 */ /* 0x020fe2000000000d */
[----:B------:R-:W-:Y:S06]  /*0880*/  BRA.U UP0, `(.L_x_6) ;  /* 0xfffffff900607547 */ /* 0x000fec000b83ffff */
.L_x_5:
[----:B------:R-:W0:Y:S02]  /*0890*/  LDCU.64 UR4, c[0x0][0x398] ;  /* 0x00007300ff0477ac */ /* 0x000e240008000a00 */
[----:B0-----:R-:W-:-:S04]  /*08a0*/  ISETP.GE.AND P0, PT, R19, UR5, PT ;  /* 0x0000000513007c0c */ /* 0x001fc8000bf06270 */
[----:B------:R-:W-:-:S13]  /*08b0*/  ISETP.GE.OR P0, PT, R18, UR4, P0 ;  /* 0x0000000412007c0c */ /* 0x000fda0008706670 */
[----:B------:R-:W-:Y:S05]  /*08c0*/  @P0 EXIT ;  /* 0x000000000000094d */ /* 0x000fea0003800000 */
[----:B------:R-:W0:Y:S01]  /*08d0*/  LDC.64 R2, c[0x0][0x390] ;  /* 0x0000e400ff027b82 */ /* 0x000e220000000a00 */
[----:B------:R-:W-:-:S04]  /*08e0*/  IMAD R19, R18, UR5, R19 ;  /* 0x0000000512137c24 */ /* 0x000fc8000f8e0213 */
[----:B0-----:R-:W-:-:S05]  /*08f0*/  IMAD.WIDE.U32 R2, R19, 0x4, R2 ;  /* 0x0000000413027825 */ /* 0x001fca00078e0002 */
[----:B------:R-:W-:Y:S01]  /*0900*/  STG.E desc[UR8][R2.64], R23 ;  /* 0x0000001702007986 */ /* 0x000fe2000c101908 */
[----:B------:R-:W-:Y:S05]  /*0910*/  EXIT ;  /* 0x000000000000794d */ /* 0x000fea0003800000 */
.L_x_7:
        /* <DEDUP_REMOVED lines=14> */
.L_x_12:


//--------------------- .text._Z19cluster_gemm_kernelPKfS0_Pfiii --------------------------
	.section	.text._Z19cluster_gemm_kernelPKfS0_Pfiii,"ax",@progbits
	.align	128
        .global         _Z19cluster_gemm_kernelPKfS0_Pfiii
        .type           _Z19cluster_gemm_kernelPKfS0_Pfiii,@function
        .size           _Z19cluster_gemm_kernelPKfS0_Pfiii,(.L_x_13 - _Z19cluster_gemm_kernelPKfS0_Pfiii)
        .other          _Z19cluster_gemm_kernelPKfS0_Pfiii,@"STO_CUDA_ENTRY STV_DEFAULT"
_Z19cluster_gemm_kernelPKfS0_Pfiii:
.text._Z19cluster_gemm_kernelPKfS0_Pfiii:
        /* <DEDUP_REMOVED lines=33> */
.L_x_9:
        /* <DEDUP_REMOVED lines=104> */
.L_x_8:
        /* <DEDUP_REMOVED lines=9> */
.L_x_10:
        /* <DEDUP_REMOVED lines=14> */
.L_x_13:


//--------------------- .nv.shared._Z24cluster_reduction_kernelPKfPfi --------------------------
	.section	.nv.shared._Z24cluster_reduction_kernelPKfPfi,"aw",@nobits
	.sectionflags	@""
	.align	4
.nv.shared._Z24cluster_reduction_kernelPKfPfi:
	.zero		2048


//--------------------- .nv.shared.reserved.0     --------------------------
	.section	.nv.shared.reserved.0,"aw",@nobits
	.weak		__nv_reservedSMEM_offset_0_alias
	.size		__nv_reservedSMEM_offset_0_alias, 0, 64
	.other		__nv_reservedSMEM_offset_0_alias,@"STO_CUDA_RESERVED_SHARED STV_DEFAULT"
__nv_reservedSMEM_offset_0_alias:
	.zero		0
	.zero		64


//--------------------- .nv.shared._Z20cluster_dsmem_kernelPKfS0_Pfiii --------------------------
	.section	.nv.shared._Z20cluster_dsmem_kernelPKfS0_Pfiii,"aw",@nobits
	.sectionflags	@""
	.align	4
.nv.shared._Z20cluster_dsmem_kernelPKfS0_Pfiii:
	.zero		9216


//--------------------- .nv.shared._Z19cluster_gemm_kernelPKfS0_Pfiii --------------------------
	.section	.nv.shared._Z19cluster_gemm_kernelPKfS0_Pfiii,"aw",@nobits
	.sectionflags	@""
	.align	4
.nv.shared._Z19cluster_gemm_kernelPKfS0_Pfiii:
	.zero		9216


//--------------------- .nv.constant0._Z24cluster_reduction_kernelPKfPfi --------------------------
	.section	.nv.constant0._Z24cluster_reduction_kernelPKfPfi,"a",@progbits
	.sectionflags	@""
	.align	4
.nv.constant0._Z24cluster_reduction_kernelPKfPfi:
	.zero		916


//--------------------- .nv.constant0._Z20cluster_dsmem_kernelPKfS0_Pfiii --------------------------
	.section	.nv.constant0._Z20cluster_dsmem_kernelPKfS0_Pfiii,"a",@progbits
	.sectionflags	@""
	.align	4
.nv.constant0._Z20cluster_dsmem_kernelPKfS0_Pfiii:
	.zero		932


//--------------------- .nv.constant0._Z19cluster_gemm_kernelPKfS0_Pfiii --------------------------
	.section	.nv.constant0._Z19cluster_gemm_kernelPKfS0_Pfiii,"a",@progbits
	.sectionflags	@""
	.align	4
.nv.constant0._Z19cluster_gemm_kernelPKfS0_Pfiii:
	.zero		932


//--------------------- SYMBOLS --------------------------

	.type		.nv.reservedSmem.offset0,@object
	.size		.nv.reservedSmem.offset0,0x4
	.type		.nv.reservedSmem.cap,@object
	.size		.nv.reservedSmem.cap,0x4
